//
// Generated by NVIDIA NVVM Compiler
//
// Compiler Build ID: CL-36424714
// Cuda compilation tools, release 13.0, V13.0.88
// Based on NVVM 20.0.0
//

.version 9.0
.target sm_100
.address_size 64

	// .globl	default_function_kernel_1

.visible .entry default_function_kernel_1(
	.param .u64 .ptr .align 1 default_function_kernel_1_param_0,
	.param .u64 .ptr .align 1 default_function_kernel_1_param_1
)
.maxntid 32
{
	.reg .pred 	%p<6>;
	.reg .b16 	%rs<9>;
	.reg .b32 	%r<41>;
	.reg .b32 	%f<6>;
	.reg .b64 	%rd<9>;

	ld.param.u64 	%rd1, [default_function_kernel_1_param_0];
	ld.param.u64 	%rd2, [default_function_kernel_1_param_1];
	cvta.to.global.u64 	%rd3, %rd2;
	mov.u32 	%r1, %ctaid.x;
	shl.b32 	%r12, %r1, 5;
	mov.u32 	%r2, %tid.x;
	or.b32  	%r3, %r12, %r2;
	mul.wide.u32 	%rd4, %r3, 4;
	add.s64 	%rd5, %rd3, %rd4;
	ld.global.nc.f32 	%f1, [%rd5];
	shl.b32 	%r13, %r1, 2;
	and.b32  	%r14, %r13, 4;
	shr.u32 	%r4, %r2, 3;
	or.b32  	%r15, %r14, %r4;
	setp.ne.s32 	%p1, %r15, 7;
	@%p1 bra 	$L__BB0_2;
	and.b32  	%r21, %r1, 1;
	setp.eq.b32 	%p3, %r21, 1;
	selp.b32 	%r22, 17, 0, %p3;
	mad.lo.s32 	%r23, %r4, 17, 17;
	shr.u32 	%r24, %r23, 2;
	cvt.u16.u32 	%rs5, %r24;
	cvt.u16.u32 	%rs6, %r22;
	add.s16 	%rs7, %rs5, %rs6;
	shr.u16 	%rs8, %rs7, 1;
	cvt.u32.u16 	%r39, %rs8;
	bra.uni 	$L__BB0_3;
$L__BB0_2:
	and.b32  	%r16, %r1, 1;
	setp.eq.b32 	%p2, %r16, 1;
	selp.b32 	%r17, 17, 0, %p2;
	mad.lo.s32 	%r18, %r4, 17, 17;
	shr.u32 	%r19, %r18, 2;
	cvt.u16.u32 	%rs1, %r19;
	cvt.u16.u32 	%rs2, %r17;
	add.s16 	%rs3, %rs1, %rs2;
	shr.u16 	%rs4, %rs3, 1;
	cvt.u32.u16 	%r20, %rs4;
	add.s32 	%r39, %r20, 1;
$L__BB0_3:
	shr.u32 	%r25, %r2, 2;
	shl.b32 	%r26, %r1, 3;
	or.b32  	%r27, %r25, %r26;
	and.b32  	%r28, %r27, 14;
	sub.s32 	%r8, %r39, %r28;
	and.b32  	%r29, %r2, 1;
	setp.eq.b32 	%p4, %r29, 1;
	not.pred 	%p5, %p4;
	@%p5 bra 	$L__BB0_5;
	and.b32  	%r30, %r2, 7;
	mad.lo.s32 	%r31, %r30, 3, 3;
	shr.u32 	%r40, %r31, 1;
	bra.uni 	$L__BB0_6;
$L__BB0_5:
	and.b32  	%r32, %r2, 6;
	mad.lo.s32 	%r33, %r32, 3, 3;
	shr.u32 	%r34, %r33, 1;
	add.s32 	%r40, %r34, 1;
$L__BB0_6:
	cvta.to.global.u64 	%rd6, %rd1;
	cvt.rn.f32.s32 	%f2, %r8;
	and.b32  	%r35, %r2, 7;
	mul.lo.s32 	%r36, %r35, 12;
	shr.u32 	%r37, %r36, 3;
	sub.s32 	%r38, %r40, %r37;
	cvt.rn.f32.s32 	%f3, %r38;
	mul.f32 	%f4, %f2, %f3;
	div.rn.f32 	%f5, %f1, %f4;
	add.s64 	%rd8, %rd6, %rd4;
	st.global.f32 	[%rd8], %f5;
	ret;

}
	// .globl	default_function_kernel
.visible .entry default_function_kernel(
	.param .u64 .ptr .align 1 default_function_kernel_param_0,
	.param .u64 .ptr .align 1 default_function_kernel_param_1
)
.maxntid 64
{
	.reg .pred 	%p<5>;
	.reg .b32 	%r<41>;
	.reg .b32 	%f<8>;
	.reg .b64 	%rd<9>;

	ld.param.u64 	%rd3, [default_function_kernel_param_0];
	ld.param.u64 	%rd4, [default_function_kernel_param_1];
	cvta.to.global.u64 	%rd1, %rd4;
	cvta.to.global.u64 	%rd5, %rd3;
	mov.u32 	%r12, %ctaid.x;
	shl.b32 	%r13, %r12, 6;
	mov.u32 	%r14, %tid.x;
	or.b32  	%r15, %r13, %r14;
	mul.wide.u32 	%rd6, %r15, 4;
	add.s64 	%rd2, %rd5, %rd6;
	mov.b32 	%r38, 0;
	st.global.u32 	[%rd2], %r38;
	and.b32  	%r16, %r14, 56;
	setp.eq.s32 	%p1, %r16, 56;
	shr.u32 	%r17, %r14, 3;
	mad.lo.s32 	%r18, %r17, 17, 17;
	shr.u32 	%r19, %r18, 3;
	add.s32 	%r20, %r19, 1;
	shr.u32 	%r21, %r14, 2;
	and.b32  	%r22, %r21, 14;
	and.b32  	%r23, %r14, 1;
	setp.eq.b32 	%p2, %r23, 1;
	and.b32  	%r24, %r14, 7;
	mad.lo.s32 	%r25, %r24, 3, 3;
	shr.u32 	%r26, %r25, 1;
	and.b32  	%r27, %r14, 6;
	mad.lo.s32 	%r28, %r27, 3, 3;
	shr.u32 	%r29, %r28, 1;
	add.s32 	%r30, %r29, 1;
	mul.lo.s32 	%r31, %r24, 12;
	shr.u32 	%r32, %r31, 3;
	mul.lo.s32 	%r33, %r12, 204;
	mad.lo.s32 	%r34, %r17, 24, %r33;
	add.s32 	%r1, %r34, %r32;
	selp.b32 	%r35, 17, %r20, %p1;
	sub.s32 	%r2, %r35, %r22;
	selp.b32 	%r36, %r26, %r30, %p2;
	sub.s32 	%r3, %r36, %r32;
	mov.f32 	%f7, 0f00000000;
$L__BB1_1:
	setp.ge.s32 	%p3, %r38, %r2;
	@%p3 bra 	$L__BB1_6;
	mad.lo.s32 	%r39, %r38, 12, %r1;
	mov.b32 	%r40, 0;
$L__BB1_3:
	setp.ge.s32 	%p4, %r40, %r3;
	@%p4 bra 	$L__BB1_5;
	mul.wide.u32 	%rd7, %r39, 4;
	add.s64 	%rd8, %rd1, %rd7;
	ld.global.nc.f32 	%f5, [%rd8];
	add.f32 	%f7, %f7, %f5;
	st.global.f32 	[%rd2], %f7;
	add.s32 	%r40, %r40, 1;
	add.s32 	%r39, %r39, 1;
	bra.uni 	$L__BB1_3;
$L__BB1_5:
	add.s32 	%r38, %r38, 1;
	bra.uni 	$L__BB1_1;
$L__BB1_6:
	ret;

}


// ===== COMPILED SASS (sm_100) =====

	.target	sm_100

	.elftype	@"ET_EXEC"


//--------------------- .note.nv.tkinfo           --------------------------
	.section	.note.nv.tkinfo,"",@"SHT_NOTE"
	.sectionflags	@"SHF_NOTE_NV_TKINFO"
	.tkinfo
        /*0018*/ 	.word	0x00000002
        /*0030*/ 	.string	""
        /*0030*/ 	.string	"ptxas"
        /*0030*/ 	.string	"Cuda compilation tools, release 13.0, V13.0.88"
        /*0030*/ 	.string	"Build cuda_13.0.r13.0/compiler.36424714_0"
        /*0030*/ 	.string	"-arch sm_100 -m 64 "



//--------------------- .note.nv.cuinfo           --------------------------
	.section	.note.nv.cuinfo,"",@"SHT_NOTE"
	.sectionflags	@"SHF_NOTE_NV_CUINFO"
        /*0018*/ 	.short	0x0002
        /*001a*/ 	.short	0x0064
        /*001c*/ 	.short	0x0082
	.zero		2


//--------------------- .nv.info                  --------------------------
	.section	.nv.info,"",@"SHT_CUDA_INFO"
	.align	4


	//----- nvinfo : EIATTR_REGCOUNT
	.align		4
        /*0000*/ 	.byte	0x04, 0x2f
        /*0002*/ 	.short	(.L_1 - .L_0)
	.align		4
.L_0:
        /*0004*/ 	.word	index@(default_function_kernel_1)
        /*0008*/ 	.word	0x00000010


	//----- nvinfo : EIATTR_FRAME_SIZE
	.align		4
.L_1:
        /*000c*/ 	.byte	0x04, 0x11
        /*000e*/ 	.short	(.L_3 - .L_2)
	.align		4
.L_2:
        /*0010*/ 	.word	index@($__internal_0_$__cuda_sm3x_div_rn_noftz_f32_slowpath)
        /*0014*/ 	.word	0x00000000


	//----- nvinfo : EIATTR_FRAME_SIZE
	.align		4
.L_3:
        /*0018*/ 	.byte	0x04, 0x11
        /*001a*/ 	.short	(.L_5 - .L_4)
	.align		4
.L_4:
        /*001c*/ 	.word	index@(default_function_kernel_1)
        /*0020*/ 	.word	0x00000000


	//----- nvinfo : EIATTR_REGCOUNT
	.align		4
.L_5:
        /*0024*/ 	.byte	0x04, 0x2f
        /*0026*/ 	.short	(.L_7 - .L_6)
	.align		4
.L_6:
        /*0028*/ 	.word	index@(default_function_kernel)
        /*002c*/ 	.word	0x00000014


	//----- nvinfo : EIATTR_FRAME_SIZE
	.align		4
.L_7:
        /*0030*/ 	.byte	0x04, 0x11
        /*0032*/ 	.short	(.L_9 - .L_8)
	.align		4
.L_8:
        /*0034*/ 	.word	index@(default_function_kernel)
        /*0038*/ 	.word	0x00000000


	//----- nvinfo : EIATTR_MIN_STACK_SIZE
	.align		4
.L_9:
        /*003c*/ 	.byte	0x04, 0x12
        /*003e*/ 	.short	(.L_11 - .L_10)
	.align		4
.L_10:
        /*0040*/ 	.word	index@(default_function_kernel)
        /*0044*/ 	.word	0x00000000


	//----- nvinfo : EIATTR_MIN_STACK_SIZE
	.align		4
.L_11:
        /*0048*/ 	.byte	0x04, 0x12
        /*004a*/ 	.short	(.L_13 - .L_12)
	.align		4
.L_12:
        /*004c*/ 	.word	index@(default_function_kernel_1)
        /*0050*/ 	.word	0x00000000
.L_13:


//--------------------- .nv.compat                --------------------------
	.section	.nv.compat,"",@"SHT_CUDA_COMPAT_INFO"
	.align	4
        /*0000*/ 	.byte	0x02, 0x09, 0x00, 0x00, 0x02, 0x02, 0x01, 0x00, 0x02, 0x05, 0x05, 0x00, 0x03, 0x07, 0x01, 0x01
        /*0010*/ 	.byte	0x02, 0x03, 0x00, 0x00, 0x02, 0x06, 0x01, 0x00, 0x04, 0x0b, 0x08, 0x00, 0x01, 0x00, 0x00, 0x00
        /*0020*/ 	.byte	0x00, 0x00, 0x00, 0x00


//--------------------- .nv.info.default_function_kernel --------------------------
	.section	.nv.info.default_function_kernel,"",@"SHT_CUDA_INFO"
	.sectionflags	@""
	.align	4


	//----- nvinfo : EIATTR_CUDA_API_VERSION
	.align		4
        /*0000*/ 	.byte	0x04, 0x37
        /*0002*/ 	.short	(.L_15 - .L_14)
.L_14:
        /*0004*/ 	.word	0x00000082


	//----- nvinfo : EIATTR_KPARAM_INFO
	.align		4
.L_15:
        /*0008*/ 	.byte	0x04, 0x17
        /*000a*/ 	.short	(.L_17 - .L_16)
.L_16:
        /*000c*/ 	.word	0x00000000
        /*0010*/ 	.short	0x0001
        /*0012*/ 	.short	0x0008
        /*0014*/ 	.byte	0x00, 0xf5, 0x21, 0x00


	//----- nvinfo : EIATTR_KPARAM_INFO
	.align		4
.L_17:
        /*0018*/ 	.byte	0x04, 0x17
        /*001a*/ 	.short	(.L_19 - .L_18)
.L_18:
        /*001c*/ 	.word	0x00000000
        /*0020*/ 	.short	0x0000
        /*0022*/ 	.short	0x0000
        /*0024*/ 	.byte	0x00, 0xf5, 0x21, 0x00


	//----- nvinfo : EIATTR_SPARSE_MMA_MASK
	.align		4
.L_19:
        /*0028*/ 	.byte	0x03, 0x50
        /*002a*/ 	.short	0x0000


	//----- nvinfo : EIATTR_MAXREG_COUNT
	.align		4
        /*002c*/ 	.byte	0x03, 0x1b
        /*002e*/ 	.short	0x00ff


	//----- nvinfo : EIATTR_MERCURY_ISA_VERSION
	.align		4
        /*0030*/ 	.byte	0x03, 0x5f
        /*0032*/ 	.short	0x0101


	//----- nvinfo : EIATTR_VRC_CTA_INIT_COUNT
	.align		4
        /*0034*/ 	.byte	0x02, 0x4a
	.zero		1
	.zero		1


	//----- nvinfo : EIATTR_EXIT_INSTR_OFFSETS
	.align		4
        /*0038*/ 	.byte	0x04, 0x1c
        /*003a*/ 	.short	(.L_21 - .L_20)


	//   ....[0]....
.L_20:
        /*003c*/ 	.word	0x00000230


	//   ....[1]....
        /*0040*/ 	.word	0x00000390


	//----- nvinfo : EIATTR_MAX_THREADS
	.align		4
.L_21:
        /*0044*/ 	.byte	0x04, 0x05
        /*0046*/ 	.short	(.L_23 - .L_22)
.L_22:
        /*0048*/ 	.word	0x00000040
        /*004c*/ 	.word	0x00000001
        /*0050*/ 	.word	0x00000001


	//----- nvinfo : EIATTR_CRS_STACK_SIZE
	.align		4
.L_23:
        /*0054*/ 	.byte	0x04, 0x1e
        /*0056*/ 	.short	(.L_25 - .L_24)
.L_24:
        /*0058*/ 	.word	0x00000000


	//----- nvinfo : EIATTR_CBANK_PARAM_SIZE
	.align		4
.L_25:
        /*005c*/ 	.byte	0x03, 0x19
        /*005e*/ 	.short	0x0010


	//----- nvinfo : EIATTR_PARAM_CBANK
	.align		4
        /*0060*/ 	.byte	0x04, 0x0a
        /*0062*/ 	.short	(.L_27 - .L_26)
	.align		4
.L_26:
        /*0064*/ 	.word	index@(.nv.constant0.default_function_kernel)
        /*0068*/ 	.short	0x0380
        /*006a*/ 	.short	0x0010


	//----- nvinfo : EIATTR_SW_WAR
	.align		4
.L_27:
        /*006c*/ 	.byte	0x04, 0x36
        /*006e*/ 	.short	(.L_29 - .L_28)
.L_28:
        /*0070*/ 	.word	0x00000008
.L_29:


//--------------------- .nv.info.default_function_kernel_1 --------------------------
	.section	.nv.info.default_function_kernel_1,"",@"SHT_CUDA_INFO"
	.sectionflags	@""
	.align	4


	//----- nvinfo : EIATTR_CUDA_API_VERSION
	.align		4
        /*0000*/ 	.byte	0x04, 0x37
        /*0002*/ 	.short	(.L_31 - .L_30)
.L_30:
        /*0004*/ 	.word	0x00000082


	//----- nvinfo : EIATTR_KPARAM_INFO
	.align		4
.L_31:
        /*0008*/ 	.byte	0x04, 0x17
        /*000a*/ 	.short	(.L_33 - .L_32)
.L_32:
        /*000c*/ 	.word	0x00000000
        /*0010*/ 	.short	0x0001
        /*0012*/ 	.short	0x0008
        /*0014*/ 	.byte	0x00, 0xf5, 0x21, 0x00


	//----- nvinfo : EIATTR_KPARAM_INFO
	.align		4
.L_33:
        /*0018*/ 	.byte	0x04, 0x17
        /*001a*/ 	.short	(.L_35 - .L_34)
.L_34:
        /*001c*/ 	.word	0x00000000
        /*0020*/ 	.short	0x0000
        /*0022*/ 	.short	0x0000
        /*0024*/ 	.byte	0x00, 0xf5, 0x21, 0x00


	//----- nvinfo : EIATTR_SPARSE_MMA_MASK
	.align		4
.L_35:
        /*0028*/ 	.byte	0x03, 0x50
        /*002a*/ 	.short	0x0000


	//----- nvinfo : EIATTR_MAXREG_COUNT
	.align		4
        /*002c*/ 	.byte	0x03, 0x1b
        /*002e*/ 	.short	0x00ff


	//----- nvinfo : EIATTR_MERCURY_ISA_VERSION
	.align		4
        /*0030*/ 	.byte	0x03, 0x5f
        /*0032*/ 	.short	0x0101


	//----- nvinfo : EIATTR_VRC_CTA_INIT_COUNT
	.align		4
        /*0034*/ 	.byte	0x02, 0x4a
	.zero		1
	.zero		1


	//----- nvinfo : EIATTR_EXIT_INSTR_OFFSETS
	.align		4
        /*0038*/ 	.byte	0x04, 0x1c
        /*003a*/ 	.short	(.L_37 - .L_36)


	//   ....[0]....
.L_36:
        /*003c*/ 	.word	0x00000480


	//----- nvinfo : EIATTR_MAX_THREADS
	.align		4
.L_37:
        /*0040*/ 	.byte	0x04, 0x05
        /*0042*/ 	.short	(.L_39 - .L_38)
.L_38:
        /*0044*/ 	.word	0x00000020
        /*0048*/ 	.word	0x00000001
        /*004c*/ 	.word	0x00000001


	//----- nvinfo : EIATTR_CRS_STACK_SIZE
	.align		4
.L_39:
        /*0050*/ 	.byte	0x04, 0x1e
        /*0052*/ 	.short	(.L_41 - .L_40)
.L_40:
        /*0054*/ 	.word	0x00000000


	//----- nvinfo : EIATTR_CBANK_PARAM_SIZE
	.align		4
.L_41:
        /*0058*/ 	.byte	0x03, 0x19
        /*005a*/ 	.short	0x0010


	//----- nvinfo : EIATTR_PARAM_CBANK
	.align		4
        /*005c*/ 	.byte	0x04, 0x0a
        /*005e*/ 	.short	(.L_43 - .L_42)
	.align		4
.L_42:
        /*0060*/ 	.word	index@(.nv.constant0.default_function_kernel_1)
        /*0064*/ 	.short	0x0380
        /*0066*/ 	.short	0x0010


	//----- nvinfo : EIATTR_SW_WAR
	.align		4
.L_43:
        /*0068*/ 	.byte	0x04, 0x36
        /*006a*/ 	.short	(.L_45 - .L_44)
.L_44:
        /*006c*/ 	.word	0x00000008
.L_45:


//--------------------- .nv.callgraph             --------------------------
	.section	.nv.callgraph,"",@"SHT_CUDA_CALLGRAPH"
	.align	4
	.sectionentsize	8
	.align		4
        /*0000*/ 	.word	0x00000000
	.align		4
        /*0004*/ 	.word	0xffffffff
	.align		4
        /*0008*/ 	.word	0x00000000
	.align		4
        /*000c*/ 	.word	0xfffffffe
	.align		4
        /*0010*/ 	.word	0x00000000
	.align		4
        /*0014*/ 	.word	0xfffffffd
	.align		4
        /*0018*/ 	.word	0x00000000
	.align		4
        /*001c*/ 	.word	0xfffffffc


//--------------------- .text.default_function_kernel --------------------------
	.section	.text.default_function_kernel,"ax",@progbits
	.align	128
        .global         default_function_kernel
        .type           default_function_kernel,@function
        .size           default_function_kernel,(.L_x_23 - default_function_kernel)
        .other          default_function_kernel,@"STO_CUDA_ENTRY STV_DEFAULT"
default_function_kernel:
.text.default_function_kernel:
[----:B------:R-:W-:Y:S01]  /*0000*/  LDC R1, c[0x0][0x37c] ;  /* 0x0000df00ff017b82 */ /* 0x000fe20000000800 */
[----:B------:R-:W0:Y:S01]  /*0010*/  S2R R7, SR_TID.X ;  /* 0x0000000000077919 */ /* 0x000e220000002100 */
[----:B------:R-:W-:-:S06]  /*0020*/  IMAD.MOV.U32 R5, RZ, RZ, 0x11 ;  /* 0x00000011ff057424 */ /* 0x000fcc00078e00ff */
[----:B------:R-:W1:Y:S01]  /*0030*/  LDC.64 R2, c[0x0][0x380] ;  /* 0x0000e000ff027b82 */ /* 0x000e620000000a00 */
[----:B------:R-:W2:Y:S01]  /*0040*/  LDCU.64 UR4, c[0x0][0x358] ;  /* 0x00006b00ff0477ac */ /* 0x000ea20008000a00 */
[----:B------:R-:W3:Y:S01]  /*0050*/  S2R R10, SR_CTAID.X ;  /* 0x00000000000a7919 */ /* 0x000ee20000002500 */
[----:B------:R-:W-:Y:S01]  /*0060*/  IMAD.MOV.U32 R11, RZ, RZ, 0x3 ;  /* 0x00000003ff0b7424 */ /* 0x000fe200078e00ff */
[--C-:B0-----:R-:W-:Y:S02]  /*0070*/  SHF.R.U32.HI R4, RZ, 0x3, R7.reuse ;  /* 0x00000003ff047819 */ /* 0x101fe40000011607 */
[----:B------:R-:W-:Y:S02]  /*0080*/  LOP3.LUT R0, R7, 0x38, RZ, 0xc0, !PT ;  /* 0x0000003807007812 */ /* 0x000fe400078ec0ff */
[----:B------:R-:W-:Y:S01]  /*0090*/  SHF.R.U32.HI R6, RZ, 0x2, R7 ;  /* 0x00000002ff067819 */ /* 0x000fe20000011607 */
[----:B------:R-:W-:Y:S01]  /*00a0*/  IMAD R5, R4, R5, 0x11 ;  /* 0x0000001104057424 */ /* 0x000fe200078e0205 */
[----:B------:R-:W-:Y:S01]  /*00b0*/  ISETP.NE.AND P0, PT, R0, 0x38, PT ;  /* 0x000000380000780c */ /* 0x000fe20003f05270 */
[----:B---3--:R-:W-:Y:S01]  /*00c0*/  IMAD.SHL.U32 R0, R10, 0x40, RZ ;  /* 0x000000400a007824 */ /* 0x008fe200078e00ff */
[----:B------:R-:W-:-:S02]  /*00d0*/  LOP3.LUT R6, R6, 0xe, RZ, 0xc0, !PT ;  /* 0x0000000e06067812 */ /* 0x000fc400078ec0ff */
[----:B------:R-:W-:Y:S02]  /*00e0*/  LEA.HI R5, R5, 0x1, RZ, 0x1d ;  /* 0x0000000105057811 */ /* 0x000fe400078fe8ff */
[----:B------:R-:W-:Y:S02]  /*00f0*/  LOP3.LUT R12, R7, 0x1, RZ, 0xc0, !PT ;  /* 0x00000001070c7812 */ /* 0x000fe400078ec0ff */
[----:B------:R-:W-:Y:S02]  /*0100*/  SEL R9, R5, 0x11, P0 ;  /* 0x0000001105097807 */ /* 0x000fe40000000000 */
[----:B------:R-:W-:Y:S02]  /*0110*/  LOP3.LUT R5, R0, R7, RZ, 0xfc, !PT ;  /* 0x0000000700057212 */ /* 0x000fe400078efcff */
[----:B------:R-:W-:Y:S01]  /*0120*/  ISETP.NE.U32.AND P0, PT, R12, 0x1, PT ;  /* 0x000000010c00780c */ /* 0x000fe20003f05070 */
[----:B------:R-:W-:Y:S01]  /*0130*/  IMAD.IADD R0, R9, 0x1, -R6 ;  /* 0x0000000109007824 */ /* 0x000fe200078e0a06 */
[----:B------:R-:W-:Y:S01]  /*0140*/  LOP3.LUT R8, R7, 0x6, RZ, 0xc0, !PT ;  /* 0x0000000607087812 */ /* 0x000fe200078ec0ff */
[----:B-1----:R-:W-:Y:S01]  /*0150*/  IMAD.WIDE.U32 R2, R5, 0x4, R2 ;  /* 0x0000000405027825 */ /* 0x002fe200078e0002 */
[----:B------:R-:W-:-:S02]  /*0160*/  LOP3.LUT R7, R7, 0x7, RZ, 0xc0, !PT ;  /* 0x0000000707077812 */ /* 0x000fc400078ec0ff */
[----:B------:R-:W-:Y:S01]  /*0170*/  ISETP.GT.AND P1, PT, R0, RZ, PT ;  /* 0x000000ff0000720c */ /* 0x000fe20003f24270 */
[-C--:B------:R-:W-:Y:S01]  /*0180*/  IMAD R8, R8, R11.reuse, 0x3 ;  /* 0x0000000308087424 */ /* 0x080fe200078e020b */
[----:B--2---:R0:W-:Y:S01]  /*0190*/  STG.E desc[UR4][R2.64], RZ ;  /* 0x000000ff02007986 */ /* 0x0041e2000c101904 */
[C---:B------:R-:W-:Y:S02]  /*01a0*/  IMAD R5, R7.reuse, R11, 0x3 ;  /* 0x0000000307057424 */ /* 0x040fe400078e020b */
[----:B------:R-:W-:Y:S01]  /*01b0*/  IMAD R7, R7, 0xc, RZ ;  /* 0x0000000c07077824 */ /* 0x000fe200078e02ff */
[----:B------:R-:W-:Y:S01]  /*01c0*/  LEA.HI R8, R8, 0x1, RZ, 0x1f ;  /* 0x0000000108087811 */ /* 0x000fe200078ff8ff */
[----:B------:R-:W-:Y:S01]  /*01d0*/  IMAD R9, R10, 0xcc, RZ ;  /* 0x000000cc0a097824 */ /* 0x000fe200078e02ff */
[----:B------:R-:W-:Y:S02]  /*01e0*/  @!P0 SHF.R.U32.HI R8, RZ, 0x1, R5 ;  /* 0x00000001ff088819 */ /* 0x000fe40000011605 */
[----:B------:R-:W-:Y:S01]  /*01f0*/  SHF.R.U32.HI R7, RZ, 0x3, R7 ;  /* 0x00000003ff077819 */ /* 0x000fe20000011607 */
[----:B------:R-:W-:-:S04]  /*0200*/  IMAD R4, R4, 0x18, R9 ;  /* 0x0000001804047824 */ /* 0x000fc800078e0209 */
[----:B------:R-:W-:Y:S01]  /*0210*/  IMAD.IADD R8, R8, 0x1, -R7 ;  /* 0x0000000108087824 */ /* 0x000fe200078e0a07 */
[----:B------:R-:W-:Y:S01]  /*0220*/  IADD3 R9, PT, PT, R7, R4, RZ ;  /* 0x0000000407097210 */ /* 0x000fe20007ffe0ff */
[----:B0-----:R-:W-:Y:S06]  /*0230*/  @!P1 EXIT ;  /* 0x000000000000994d */ /* 0x001fec0003800000 */
[----:B------:R-:W-:Y:S02]  /*0240*/  IMAD.MOV.U32 R11, RZ, RZ, RZ ;  /* 0x000000ffff0b7224 */ /* 0x000fe400078e00ff */
[----:B------:R-:W-:-:S07]  /*0250*/  IMAD.MOV.U32 R13, RZ, RZ, RZ ;  /* 0x000000ffff0d7224 */ /* 0x000fce00078e00ff */
.L_x_3:
[----:B------:R-:W-:Y:S01]  /*0260*/  ISETP.GT.AND P1, PT, R8, RZ, PT ;  /* 0x000000ff0800720c */ /* 0x000fe20003f24270 */
[----:B------:R-:W-:Y:S01]  /*0270*/  BSSY.RECONVERGENT B0, `(.L_x_0) ;  /* 0x0000010000007945 */ /* 0x000fe20003800200 */
[----:B------:R-:W-:Y:S01]  /*0280*/  MOV R4, R11 ;  /* 0x0000000b00047202 */ /* 0x000fe20000000f00 */
[----:B------:R-:W-:-:S05]  /*0290*/  VIADD R11, R11, 0x1 ;  /* 0x000000010b0b7836 */ /* 0x000fca0000000000 */
[----:B------:R-:W-:-:S05]  /*02a0*/  ISETP.GE.AND P0, PT, R11, R0, PT ;  /* 0x000000000b00720c */ /* 0x000fca0003f06270 */
[----:B-1----:R-:W-:Y:S08]  /*02b0*/  @!P1 BRA `(.L_x_1) ;  /* 0x00000000002c9947 */ /* 0x002ff00003800000 */
[----:B------:R-:W0:Y:S01]  /*02c0*/  LDC.64 R6, c[0x0][0x388] ;  /* 0x0000e200ff067b82 */ /* 0x000e220000000a00 */
[----:B------:R-:W-:Y:S02]  /*02d0*/  IMAD R15, R4, 0xc, R9 ;  /* 0x0000000c040f7824 */ /* 0x000fe400078e0209 */
[----:B------:R-:W-:-:S07]  /*02e0*/  IMAD.MOV.U32 R17, RZ, RZ, RZ ;  /* 0x000000ffff117224 */ /* 0x000fce00078e00ff */
.L_x_2:
[----:B0-----:R-:W-:-:S06]  /*02f0*/  IMAD.WIDE.U32 R4, R15, 0x4, R6 ;  /* 0x000000040f047825 */ /* 0x001fcc00078e0006 */
[----:B------:R-:W2:Y:S01]  /*0300*/  LDG.E.CONSTANT R4, desc[UR4][R4.64] ;  /* 0x0000000404047981 */ /* 0x000ea2000c1e9900 */
[----:B------:R-:W-:Y:S01]  /*0310*/  IADD3 R17, PT, PT, R17, 0x1, RZ ;  /* 0x0000000111117810 */ /* 0x000fe20007ffe0ff */
[----:B------:R-:W-:-:S03]  /*0320*/  VIADD R15, R15, 0x1 ;  /* 0x000000010f0f7836 */ /* 0x000fc60000000000 */
[----:B------:R-:W-:Y:S01]  /*0330*/  ISETP.GE.AND P1, PT, R17, R8, PT ;  /* 0x000000081100720c */ /* 0x000fe20003f26270 */
[----:B-12---:R-:W-:-:S05]  /*0340*/  FADD R13, R4, R13 ;  /* 0x0000000d040d7221 */ /* 0x006fca0000000000 */
[----:B------:R1:W-:Y:S07]  /*0350*/  STG.E desc[UR4][R2.64], R13 ;  /* 0x0000000d02007986 */ /* 0x0003ee000c101904 */
[----:B------:R-:W-:Y:S05]  /*0360*/  @!P1 BRA `(.L_x_2) ;  /* 0xfffffffc00e09947 */ /* 0x000fea000383ffff */
.L_x_1:
[----:B------:R-:W-:Y:S05]  /*0370*/  BSYNC.RECONVERGENT B0 ;  /* 0x0000000000007941 */ /* 0x000fea0003800200 */
.L_x_0:
[----:B------:R-:W-:Y:S05]  /*0380*/  @!P0 BRA `(.L_x_3) ;  /* 0xfffffffc00b48947 */ /* 0x000fea000383ffff */
[----:B------:R-:W-:Y:S05]  /*0390*/  EXIT ;  /* 0x000000000000794d */ /* 0x000fea0003800000 */
.L_x_4:
[----:B------:R-:W-:-:S00]  /*03a0*/  BRA `(.L_x_4) ;  /* 0xfffffffc00fc7947 */ /* 0x000fc0000383ffff */
[----:B------:R-:W-:-:S00]  /*03b0*/  NOP ;  /* 0x0000000000007918 */ /* 0x000fc00000000000 */
        /* <DEDUP_REMOVED lines=12> */
.L_x_23:


//--------------------- .text.default_function_kernel_1 --------------------------
	.section	.text.default_function_kernel_1,"ax",@progbits
	.align	128
        .global         default_function_kernel_1
        .type           default_function_kernel_1,@function
        .size           default_function_kernel_1,(.L_x_22 - default_function_kernel_1)
        .other          default_function_kernel_1,@"STO_CUDA_ENTRY STV_DEFAULT"
default_function_kernel_1:
.text.default_function_kernel_1:
[----:B------:R-:W-:Y:S01]  /*0000*/  LDC R1, c[0x0][0x37c] ;  /* 0x0000df00ff017b82 */ /* 0x000fe20000000800 */
[----:B------:R-:W0:Y:S07]  /*0010*/  S2R R9, SR_CTAID.X ;  /* 0x0000000000097919 */ /* 0x000e2e0000002500 */
[----:B------:R-:W1:Y:S01]  /*0020*/  LDC.64 R4, c[0x0][0x388] ;  /* 0x0000e200ff047b82 */ /* 0x000e620000000a00 */
[----:B------:R-:W2:Y:S01]  /*0030*/  LDCU.64 UR4, c[0x0][0x358] ;  /* 0x00006b00ff0477ac */ /* 0x000ea20008000a00 */
[----:B------:R-:W3:Y:S01]  /*0040*/  S2R R11, SR_TID.X ;  /* 0x00000000000b7919 */ /* 0x000ee20000002100 */
[----:B0-----:R-:W-:-:S05]  /*0050*/  IMAD.SHL.U32 R2, R9, 0x20, RZ ;  /* 0x0000002009027824 */ /* 0x001fca00078e00ff */
[----:B---3--:R-:W-:-:S05]  /*0060*/  LOP3.LUT R2, R2, R11, RZ, 0xfc, !PT ;  /* 0x0000000b02027212 */ /* 0x008fca00078efcff */
[----:B-1----:R-:W-:-:S05]  /*0070*/  IMAD.WIDE.U32 R4, R2, 0x4, R4 ;  /* 0x0000000402047825 */ /* 0x002fca00078e0004 */
[----:B--2---:R0:W5:Y:S01]  /*0080*/  LDG.E.CONSTANT R0, desc[UR4][R4.64] ;  /* 0x0000000404007981 */ /* 0x004162000c1e9900 */
[----:B------:R-:W-:Y:S01]  /*0090*/  IMAD.SHL.U32 R3, R9, 0x4, RZ ;  /* 0x0000000409037824 */ /* 0x000fe200078e00ff */
[----:B------:R-:W-:Y:S01]  /*00a0*/  SHF.R.U32.HI R6, RZ, 0x3, R11 ;  /* 0x00000003ff067819 */ /* 0x000fe2000001160b */
[----:B------:R-:W-:Y:S03]  /*00b0*/  BSSY.RECONVERGENT B0, `(.L_x_5) ;  /* 0x000001a000007945 */ /* 0x000fe60003800200 */
[----:B------:R-:W-:-:S04]  /*00c0*/  LOP3.LUT R3, R6, 0x4, R3, 0xf8, !PT ;  /* 0x0000000406037812 */ /* 0x000fc800078ef803 */
[----:B------:R-:W-:-:S13]  /*00d0*/  ISETP.NE.AND P0, PT, R3, 0x7, PT ;  /* 0x000000070300780c */ /* 0x000fda0003f05270 */
[----:B0-----:R-:W-:Y:S05]  /*00e0*/  @P0 BRA `(.L_x_6) ;  /* 0x00000000002c0947 */ /* 0x001fea0003800000 */
[----:B------:R-:W-:Y:S01]  /*00f0*/  LOP3.LUT R4, R9, 0x1, RZ, 0xc0, !PT ;  /* 0x0000000109047812 */ /* 0x000fe200078ec0ff */
[----:B------:R-:W-:-:S03]  /*0100*/  IMAD.MOV.U32 R3, RZ, RZ, 0x11 ;  /* 0x00000011ff037424 */ /* 0x000fc600078e00ff */
[----:B------:R-:W-:Y:S01]  /*0110*/  ISETP.NE.U32.AND P0, PT, R4, 0x1, PT ;  /* 0x000000010400780c */ /* 0x000fe20003f05070 */
[----:B------:R-:W-:-:S05]  /*0120*/  IMAD R6, R6, R3, 0x11 ;  /* 0x0000001106067424 */ /* 0x000fca00078e0203 */
[----:B------:R-:W-:Y:S02]  /*0130*/  SHF.R.U32.HI R3, RZ, 0x2, R6 ;  /* 0x00000002ff037819 */ /* 0x000fe40000011606 */
[----:B------:R-:W-:-:S05]  /*0140*/  LEA.HI R6, R6, 0x11, RZ, 0x1e ;  /* 0x0000001106067811 */ /* 0x000fca00078ff0ff */
[----:B------:R-:W-:-:S05]  /*0150*/  @P0 IMAD.MOV R6, RZ, RZ, R3 ;  /* 0x000000ffff060224 */ /* 0x000fca00078e0203 */
[----:B------:R-:W-:-:S04]  /*0160*/  LOP3.LUT R3, R6, 0xffff, RZ, 0xc0, !PT ;  /* 0x0000ffff06037812 */ /* 0x000fc800078ec0ff */
[----:B------:R-:W-:-:S04]  /*0170*/  SHF.R.U32.HI R3, RZ, 0x1, R3 ;  /* 0x00000001ff037819 */ /* 0x000fc80000011603 */
[----:B------:R-:W-:Y:S01]  /*0180*/  LOP3.LUT R3, R3, 0xffff, RZ, 0xc0, !PT ;  /* 0x0000ffff03037812 */ /* 0x000fe200078ec0ff */
[----:B------:R-:W-:Y:S06]  /*0190*/  BRA `(.L_x_7) ;  /* 0x00000000002c7947 */ /* 0x000fec0003800000 */
.L_x_6:
        /* <DEDUP_REMOVED lines=9> */
[----:B------:R-:W-:-:S05]  /*0230*/  LOP3.LUT R3, R3, 0xffff, RZ, 0xc0, !PT ;  /* 0x0000ffff03037812 */ /* 0x000fca00078ec0ff */
[----:B------:R-:W-:-:S07]  /*0240*/  VIADD R3, R3, 0x1 ;  /* 0x0000000103037836 */ /* 0x000fce0000000000 */
.L_x_7:
[----:B------:R-:W-:Y:S05]  /*0250*/  BSYNC.RECONVERGENT B0 ;  /* 0x0000000000007941 */ /* 0x000fea0003800200 */
.L_x_5:
[C---:B------:R-:W-:Y:S01]  /*0260*/  LOP3.LUT R4, R11.reuse, 0x1, RZ, 0xc0, !PT ;  /* 0x000000010b047812 */ /* 0x040fe200078ec0ff */
[----:B------:R-:W-:Y:S01]  /*0270*/  IMAD.MOV.U32 R13, RZ, RZ, 0x3 ;  /* 0x00000003ff0d7424 */ /* 0x000fe200078e00ff */
[----:B------:R-:W-:Y:S01]  /*0280*/  LOP3.LUT R6, R11, 0x7, RZ, 0xc0, !PT ;  /* 0x000000070b067812 */ /* 0x000fe200078ec0ff */
[----:B------:R-:W-:Y:S01]  /*0290*/  IMAD.SHL.U32 R5, R9, 0x8, RZ ;  /* 0x0000000809057824 */ /* 0x000fe200078e00ff */
[----:B------:R-:W-:Y:S01]  /*02a0*/  ISETP.NE.U32.AND P0, PT, R4, 0x1, PT ;  /* 0x000000010400780c */ /* 0x000fe20003f05070 */
[----:B------:R-:W-:Y:S01]  /*02b0*/  BSSY.RECONVERGENT B0, `(.L_x_8) ;  /* 0x0000019000007945 */ /* 0x000fe20003800200 */
[----:B------:R-:W-:-:S04]  /*02c0*/  SHF.R.U32.HI R4, RZ, 0x2, R11 ;  /* 0x00000002ff047819 */ /* 0x000fc8000001160b */
[----:B------:R-:W-:-:S05]  /*02d0*/  LOP3.LUT R4, R4, 0xe, R5, 0xc8, !PT ;  /* 0x0000000e04047812 */ /* 0x000fca00078ec805 */
[----:B------:R-:W-:Y:S02]  /*02e0*/  IMAD.IADD R3, R3, 0x1, -R4 ;  /* 0x0000000103037824 */ /* 0x000fe400078e0a04 */
[----:B------:R-:W-:Y:S01]  /*02f0*/  @P0 LOP3.LUT R8, R11, 0x6, RZ, 0xc0, !PT ;  /* 0x000000060b080812 */ /* 0x000fe200078ec0ff */
[C---:B------:R-:W-:Y:S02]  /*0300*/  @!P0 IMAD R7, R6.reuse, R13, 0x3 ;  /* 0x0000000306078424 */ /* 0x040fe400078e020d */
[----:B------:R-:W-:Y:S01]  /*0310*/  IMAD R6, R6, 0xc, RZ ;  /* 0x0000000c06067824 */ /* 0x000fe200078e02ff */
[----:B------:R-:W-:Y:S01]  /*0320*/  I2FP.F32.S32 R3, R3 ;  /* 0x0000000300037245 */ /* 0x000fe20000201400 */
[----:B------:R-:W-:Y:S01]  /*0330*/  @P0 IMAD R8, R8, R13, 0x3 ;  /* 0x0000000308080424 */ /* 0x000fe200078e020d */
[----:B------:R-:W-:Y:S02]  /*0340*/  @!P0 SHF.R.U32.HI R7, RZ, 0x1, R7 ;  /* 0x00000001ff078819 */ /* 0x000fe40000011607 */
[----:B------:R-:W-:-:S02]  /*0350*/  SHF.R.U32.HI R6, RZ, 0x3, R6 ;  /* 0x00000003ff067819 */ /* 0x000fc40000011606 */
[----:B------:R-:W-:-:S05]  /*0360*/  @P0 LEA.HI R7, R8, 0x1, RZ, 0x1f ;  /* 0x0000000108070811 */ /* 0x000fca00078ff8ff */
[----:B------:R-:W-:-:S05]  /*0370*/  IMAD.IADD R6, R7, 0x1, -R6 ;  /* 0x0000000107067824 */ /* 0x000fca00078e0a06 */
[----:B------:R-:W-:-:S05]  /*0380*/  I2FP.F32.S32 R6, R6 ;  /* 0x0000000600067245 */ /* 0x000fca0000201400 */
[----:B------:R-:W-:-:S04]  /*0390*/  FMUL R6, R3, R6 ;  /* 0x0000000603067220 */ /* 0x000fc80000400000 */
[----:B------:R-:W0:Y:S08]  /*03a0*/  MUFU.RCP R3, R6 ;  /* 0x0000000600037308 */ /* 0x000e300000001000 */
[----:B-----5:R-:W1:Y:S01]  /*03b0*/  FCHK P0, R0, R6 ;  /* 0x0000000600007302 */ /* 0x020e620000000000 */
[----:B0-----:R-:W-:-:S04]  /*03c0*/  FFMA R4, -R6, R3, 1 ;  /* 0x3f80000006047423 */ /* 0x001fc80000000103 */
[----:B------:R-:W-:-:S04]  /*03d0*/  FFMA R3, R3, R4, R3 ;  /* 0x0000000403037223 */ /* 0x000fc80000000003 */
[----:B------:R-:W-:-:S04]  /*03e0*/  FFMA R4, R0, R3, RZ ;  /* 0x0000000300047223 */ /* 0x000fc800000000ff */
[----:B------:R-:W-:-:S04]  /*03f0*/  FFMA R5, -R6, R4, R0 ;  /* 0x0000000406057223 */ /* 0x000fc80000000100 */
[----:B------:R-:W-:Y:S01]  /*0400*/  FFMA R7, R3, R5, R4 ;  /* 0x0000000503077223 */ /* 0x000fe20000000004 */
[----:B-1----:R-:W-:Y:S06]  /*0410*/  @!P0 BRA `(.L_x_9) ;  /* 0x0000000000088947 */ /* 0x002fec0003800000 */
[----:B------:R-:W-:-:S07]  /*0420*/  MOV R8, 0x440 ;  /* 0x0000044000087802 */ /* 0x000fce0000000f00 */
[----:B------:R-:W-:Y:S05]  /*0430*/  CALL.REL.NOINC `($__internal_0_$__cuda_sm3x_div_rn_noftz_f32_slowpath) ;  /* 0x0000000000147944 */ /* 0x000fea0003c00000 */
.L_x_9:
[----:B------:R-:W-:Y:S05]  /*0440*/  BSYNC.RECONVERGENT B0 ;  /* 0x0000000000007941 */ /* 0x000fea0003800200 */
.L_x_8:
[----:B------:R-:W0:Y:S02]  /*0450*/  LDC.64 R4, c[0x0][0x380] ;  /* 0x0000e000ff047b82 */ /* 0x000e240000000a00 */
[----:B0-----:R-:W-:-:S05]  /*0460*/  IMAD.WIDE.U32 R2, R2, 0x4, R4 ;  /* 0x0000000402027825 */ /* 0x001fca00078e0004 */
[----:B------:R-:W-:Y:S01]  /*0470*/  STG.E desc[UR4][R2.64], R7 ;  /* 0x0000000702007986 */ /* 0x000fe2000c101904 */
[----:B------:R-:W-:Y:S05]  /*0480*/  EXIT ;  /* 0x000000000000794d */ /* 0x000fea0003800000 */
        .weak           $__internal_0_$__cuda_sm3x_div_rn_noftz_f32_slowpath
        .type           $__internal_0_$__cuda_sm3x_div_rn_noftz_f32_slowpath,@function
        .size           $__internal_0_$__cuda_sm3x_div_rn_noftz_f32_slowpath,(.L_x_22 - $__internal_0_$__cuda_sm3x_div_rn_noftz_f32_slowpath)
$__internal_0_$__cuda_sm3x_div_rn_noftz_f32_slowpath:
[----:B------:R-:W-:Y:S01]  /*0490*/  SHF.R.U32.HI R4, RZ, 0x17, R6 ;  /* 0x00000017ff047819 */ /* 0x000fe20000011606 */
[----:B------:R-:W-:Y:S01]  /*04a0*/  BSSY.RECONVERGENT B1, `(.L_x_10) ;  /* 0x0000064000017945 */ /* 0x000fe20003800200 */
[--C-:B------:R-:W-:Y:S01]  /*04b0*/  SHF.R.U32.HI R3, RZ, 0x17, R0.reuse ;  /* 0x00000017ff037819 */ /* 0x100fe20000011600 */
[----:B------:R-:W-:Y:S01]  /*04c0*/  IMAD.MOV.U32 R5, RZ, RZ, R0 ;  /* 0x000000ffff057224 */ /* 0x000fe200078e0000 */
[----:B------:R-:W-:Y:S02]  /*04d0*/  LOP3.LUT R13, R4, 0xff, RZ, 0xc0, !PT ;  /* 0x000000ff040d7812 */ /* 0x000fe400078ec0ff */
[----:B------:R-:W-:-:S03]  /*04e0*/  LOP3.LUT R4, R3, 0xff, RZ, 0xc0, !PT ;  /* 0x000000ff03047812 */ /* 0x000fc600078ec0ff */
[----:B------:R-:W-:Y:S02]  /*04f0*/  VIADD R10, R13, 0xffffffff ;  /* 0xffffffff0d0a7836 */ /* 0x000fe40000000000 */
[----:B------:R-:W-:-:S03]  /*0500*/  VIADD R9, R4, 0xffffffff ;  /* 0xffffffff04097836 */ /* 0x000fc60000000000 */
[----:B------:R-:W-:-:S04]  /*0510*/  ISETP.GT.U32.AND P0, PT, R10, 0xfd, PT ;  /* 0x000000fd0a00780c */ /* 0x000fc80003f04070 */
[----:B------:R-:W-:-:S13]  /*0520*/  ISETP.GT.U32.OR P0, PT, R9, 0xfd, P0 ;  /* 0x000000fd0900780c */ /* 0x000fda0000704470 */
[----:B------:R-:W-:Y:S01]  /*0530*/  @!P0 IMAD.MOV.U32 R7, RZ, RZ, RZ ;  /* 0x000000ffff078224 */ /* 0x000fe200078e00ff */
[----:B------:R-:W-:Y:S06]  /*0540*/  @!P0 BRA `(.L_x_11) ;  /* 0x0000000000608947 */ /* 0x000fec0003800000 */
[----:B------:R-:W-:Y:S01]  /*0550*/  FSETP.GTU.FTZ.AND P0, PT, |R0|, +INF , PT ;  /* 0x7f8000000000780b */ /* 0x000fe20003f1c200 */
[----:B------:R-:W-:Y:S01]  /*0560*/  IMAD.MOV.U32 R3, RZ, RZ, R6 ;  /* 0x000000ffff037224 */ /* 0x000fe200078e0006 */
[----:B------:R-:W-:-:S04]  /*0570*/  FSETP.GTU.FTZ.AND P1, PT, |R6|, +INF , PT ;  /* 0x7f8000000600780b */ /* 0x000fc80003f3c200 */
[----:B------:R-:W-:-:S13]  /*0580*/  PLOP3.LUT P0, PT, P0, P1, PT, 0xf8, 0x8f ;  /* 0x00000000008f781c */ /* 0x000fda0000703f70 */
[----:B------:R-:W-:Y:S05]  /*0590*/  @P0 BRA `(.L_x_12) ;  /* 0x00000004004c0947 */ /* 0x000fea0003800000 */
[----:B------:R-:W-:-:S13]  /*05a0*/  LOP3.LUT P0, RZ, R6, 0x7fffffff, R5, 0xc8, !PT ;  /* 0x7fffffff06ff7812 */ /* 0x000fda000780c805 */
[----:B------:R-:W-:Y:S05]  /*05b0*/  @!P0 BRA `(.L_x_13) ;  /* 0x00000004003c8947 */ /* 0x000fea0003800000 */
[C---:B------:R-:W-:Y:S02]  /*05c0*/  FSETP.NEU.FTZ.AND P2, PT, |R0|.reuse, +INF , PT ;  /* 0x7f8000000000780b */ /* 0x040fe40003f5d200 */
[----:B------:R-:W-:Y:S02]  /*05d0*/  FSETP.NEU.FTZ.AND P1, PT, |R3|, +INF , PT ;  /* 0x7f8000000300780b */ /* 0x000fe40003f3d200 */
[----:B------:R-:W-:-:S11]  /*05e0*/  FSETP.NEU.FTZ.AND P0, PT, |R0|, +INF , PT ;  /* 0x7f8000000000780b */ /* 0x000fd60003f1d200 */
[----:B------:R-:W-:Y:S05]  /*05f0*/  @!P1 BRA !P2, `(.L_x_13) ;  /* 0x00000004002c9947 */ /* 0x000fea0005000000 */
[----:B------:R-:W-:-:S04]  /*0600*/  LOP3.LUT P2, RZ, R5, 0x7fffffff, RZ, 0xc0, !PT ;  /* 0x7fffffff05ff7812 */ /* 0x000fc8000784c0ff */
[----:B------:R-:W-:-:S13]  /*0610*/  PLOP3.LUT P1, PT, P1, P2, PT, 0x2f, 0xf2 ;  /* 0x0000000000f2781c */ /* 0x000fda0000f24577 */
[----:B------:R-:W-:Y:S05]  /*0620*/  @P1 BRA `(.L_x_14) ;  /* 0x0000000400181947 */ /* 0x000fea0003800000 */
[----:B------:R-:W-:-:S04]  /*0630*/  LOP3.LUT P1, RZ, R6, 0x7fffffff, RZ, 0xc0, !PT ;  /* 0x7fffffff06ff7812 */ /* 0x000fc8000782c0ff */
[----:B------:R-:W-:-:S13]  /*0640*/  PLOP3.LUT P0, PT, P0, P1, PT, 0x2f, 0xf2 ;  /* 0x0000000000f2781c */ /* 0x000fda0000702577 */
[----:B------:R-:W-:Y:S05]  /*0650*/  @P0 BRA `(.L_x_15) ;  /* 0x0000000400000947 */ /* 0x000fea0003800000 */
[----:B------:R-:W-:Y:S02]  /*0660*/  ISETP.GE.AND P0, PT, R9, RZ, PT ;  /* 0x000000ff0900720c */ /* 0x000fe40003f06270 */
[----:B------:R-:W-:-:S11]  /*0670*/  ISETP.GE.AND P1, PT, R10, RZ, PT ;  /* 0x000000ff0a00720c */ /* 0x000fd60003f26270 */
[----:B------:R-:W-:Y:S02]  /*0680*/  @P0 IMAD.MOV.U32 R7, RZ, RZ, RZ ;  /* 0x000000ffff070224 */ /* 0x000fe400078e00ff */
[----:B------:R-:W-:Y:S01]  /*0690*/  @!P0 FFMA R5, R0, 1.84467440737095516160e+19, RZ ;  /* 0x5f80000000058823 */ /* 0x000fe200000000ff */
[----:B------:R-:W-:Y:S02]  /*06a0*/  @!P0 IMAD.MOV.U32 R7, RZ, RZ, -0x40 ;  /* 0xffffffc0ff078424 */ /* 0x000fe400078e00ff */
[----:B------:R-:W-:Y:S02]  /*06b0*/  @!P1 FFMA R6, R3, 1.84467440737095516160e+19, RZ ;  /* 0x5f80000003069823 */ /* 0x000fe400000000ff */
[----:B------:R-:W-:-:S07]  /*06c0*/  @!P1 VIADD R7, R7, 0x40 ;  /* 0x0000004007079836 */ /* 0x000fce0000000000 */
.L_x_11:
[----:B------:R-:W-:Y:S01]  /*06d0*/  LEA R3, R13, 0xc0800000, 0x17 ;  /* 0xc08000000d037811 */ /* 0x000fe200078eb8ff */
[----:B------:R-:W-:Y:S01]  /*06e0*/  VIADD R4, R4, 0xffffff81 ;  /* 0xffffff8104047836 */ /* 0x000fe20000000000 */
[----:B------:R-:W-:Y:S03]  /*06f0*/  BSSY.RECONVERGENT B2, `(.L_x_16) ;  /* 0x0000035000027945 */ /* 0x000fe60003800200 */
[----:B------:R-:W-:Y:S02]  /*0700*/  IMAD.IADD R3, R6, 0x1, -R3 ;  /* 0x0000000106037824 */ /* 0x000fe400078e0a03 */
[C---:B------:R-:W-:Y:S01]  /*0710*/  IMAD R0, R4.reuse, -0x800000, R5 ;  /* 0xff80000004007824 */ /* 0x040fe200078e0205 */
[----:B------:R-:W-:Y:S01]  /*0720*/  IADD3 R4, PT, PT, R4, 0x7f, -R13 ;  /* 0x0000007f04047810 */ /* 0x000fe20007ffe80d */
[----:B------:R-:W0:Y:S01]  /*0730*/  MUFU.RCP R6, R3 ;  /* 0x0000000300067308 */ /* 0x000e220000001000 */
[----:B------:R-:W-:-:S03]  /*0740*/  FADD.FTZ R9, -R3, -RZ ;  /* 0x800000ff03097221 */ /* 0x000fc60000010100 */
[----:B------:R-:W-:Y:S02]  /*0750*/  IMAD.IADD R4, R4, 0x1, R7 ;  /* 0x0000000104047824 */ /* 0x000fe400078e0207 */
[----:B0-----:R-:W-:-:S04]  /*0760*/  FFMA R11, R6, R9, 1 ;  /* 0x3f800000060b7423 */ /* 0x001fc80000000009 */
[----:B------:R-:W-:-:S04]  /*0770*/  FFMA R10, R6, R11, R6 ;  /* 0x0000000b060a7223 */ /* 0x000fc80000000006 */
[----:B------:R-:W-:-:S04]  /*0780*/  FFMA R5, R0, R10, RZ ;  /* 0x0000000a00057223 */ /* 0x000fc800000000ff */
[----:B------:R-:W-:-:S04]  /*0790*/  FFMA R6, R9, R5, R0 ;  /* 0x0000000509067223 */ /* 0x000fc80000000000 */
[----:B------:R-:W-:-:S04]  /*07a0*/  FFMA R11, R10, R6, R5 ;  /* 0x000000060a0b7223 */ /* 0x000fc80000000005 */
[----:B------:R-:W-:-:S04]  /*07b0*/  FFMA R6, R9, R11, R0 ;  /* 0x0000000b09067223 */ /* 0x000fc80000000000 */
[----:B------:R-:W-:-:S05]  /*07c0*/  FFMA R5, R10, R6, R11 ;  /* 0x000000060a057223 */ /* 0x000fca000000000b */
[----:B------:R-:W-:-:S04]  /*07d0*/  SHF.R.U32.HI R0, RZ, 0x17, R5 ;  /* 0x00000017ff007819 */ /* 0x000fc80000011605 */
[----:B------:R-:W-:-:S05]  /*07e0*/  LOP3.LUT R0, R0, 0xff, RZ, 0xc0, !PT ;  /* 0x000000ff00007812 */ /* 0x000fca00078ec0ff */
[----:B------:R-:W-:-:S04]  /*07f0*/  IMAD.IADD R9, R0, 0x1, R4 ;  /* 0x0000000100097824 */ /* 0x000fc800078e0204 */
[----:B------:R-:W-:-:S05]  /*0800*/  VIADD R0, R9, 0xffffffff ;  /* 0xffffffff09007836 */ /* 0x000fca0000000000 */
[----:B------:R-:W-:-:S13]  /*0810*/  ISETP.GE.U32.AND P0, PT, R0, 0xfe, PT ;  /* 0x000000fe0000780c */ /* 0x000fda0003f06070 */
[----:B------:R-:W-:Y:S05]  /*0820*/  @!P0 BRA `(.L_x_17) ;  /* 0x0000000000808947 */ /* 0x000fea0003800000 */
[----:B------:R-:W-:-:S13]  /*0830*/  ISETP.GT.AND P0, PT, R9, 0xfe, PT ;  /* 0x000000fe0900780c */ /* 0x000fda0003f04270 */
[----:B------:R-:W-:Y:S05]  /*0840*/  @P0 BRA `(.L_x_18) ;  /* 0x00000000006c0947 */ /* 0x000fea0003800000 */
[----:B------:R-:W-:-:S13]  /*0850*/  ISETP.GE.AND P0, PT, R9, 0x1, PT ;  /* 0x000000010900780c */ /* 0x000fda0003f06270 */
[----:B------:R-:W-:Y:S05]  /*0860*/  @P0 BRA `(.L_x_19) ;  /* 0x0000000000740947 */ /* 0x000fea0003800000 */
[----:B------:R-:W-:Y:S02]  /*0870*/  ISETP.GE.AND P0, PT, R9, -0x18, PT ;  /* 0xffffffe80900780c */ /* 0x000fe40003f06270 */
[----:B------:R-:W-:-:S11]  /*0880*/  LOP3.LUT R5, R5, 0x80000000, RZ, 0xc0, !PT ;  /* 0x8000000005057812 */ /* 0x000fd600078ec0ff */
[----:B------:R-:W-:Y:S05]  /*0890*/  @!P0 BRA `(.L_x_19) ;  /* 0x0000000000688947 */ /* 0x000fea0003800000 */
[CCC-:B------:R-:W-:Y:S01]  /*08a0*/  FFMA.RZ R0, R10.reuse, R6.reuse, R11.reuse ;  /* 0x000000060a007223 */ /* 0x1c0fe2000000c00b */
[C---:B------:R-:W-:Y:S02]  /*08b0*/  VIADD R7, R9.reuse, 0x20 ;  /* 0x0000002009077836 */ /* 0x040fe40000000000 */
[-CC-:B------:R-:W-:Y:S01]  /*08c0*/  FFMA.RM R3, R10, R6.reuse, R11.reuse ;  /* 0x000000060a037223 */ /* 0x180fe2000000400b */
[C---:B------:R-:W-:Y:S02]  /*08d0*/  ISETP.NE.AND P2, PT, R9.reuse, RZ, PT ;  /* 0x000000ff0900720c */ /* 0x040fe40003f45270 */
[----:B------:R-:W-:Y:S01]  /*08e0*/  LOP3.LUT R4, R0, 0x7fffff, RZ, 0xc0, !PT ;  /* 0x007fffff00047812 */ /* 0x000fe200078ec0ff */
[----:B------:R-:W-:Y:S01]  /*08f0*/  FFMA.RP R0, R10, R6, R11 ;  /* 0x000000060a007223 */ /* 0x000fe2000000800b */
[----:B------:R-:W-:Y:S01]  /*0900*/  IMAD.MOV R6, RZ, RZ, -R9 ;  /* 0x000000ffff067224 */ /* 0x000fe200078e0a09 */
[----:B------:R-:W-:Y:S02]  /*0910*/  ISETP.NE.AND P1, PT, R9, RZ, PT ;  /* 0x000000ff0900720c */ /* 0x000fe40003f25270 */
[----:B------:R-:W-:-:S02]  /*0920*/  LOP3.LUT R4, R4, 0x800000, RZ, 0xfc, !PT ;  /* 0x0080000004047812 */ /* 0x000fc400078efcff */
[----:B------:R-:W-:Y:S02]  /*0930*/  FSETP.NEU.FTZ.AND P0, PT, R0, R3, PT ;  /* 0x000000030000720b */ /* 0x000fe40003f1d000 */
[----:B------:R-:W-:Y:S02]  /*0940*/  SHF.L.U32 R7, R4, R7, RZ ;  /* 0x0000000704077219 */ /* 0x000fe400000006ff */
[----:B------:R-:W-:Y:S02]  /*0950*/  SEL R3, R6, RZ, P2 ;  /* 0x000000ff06037207 */ /* 0x000fe40001000000 */
[----:B------:R-:W-:Y:S02]  /*0960*/  ISETP.NE.AND P1, PT, R7, RZ, P1 ;  /* 0x000000ff0700720c */ /* 0x000fe40000f25270 */
[----:B------:R-:W-:Y:S02]  /*0970*/  SHF.R.U32.HI R3, RZ, R3, R4 ;  /* 0x00000003ff037219 */ /* 0x000fe40000011604 */
[----:B------:R-:W-:-:S02]  /*0980*/  PLOP3.LUT P0, PT, P0, P1, PT, 0xf8, 0x8f ;  /* 0x00000000008f781c */ /* 0x000fc40000703f70 */
[----:B------:R-:W-:Y:S02]  /*0990*/  SHF.R.U32.HI R7, RZ, 0x1, R3 ;  /* 0x00000001ff077819 */ /* 0x000fe40000011603 */
[----:B------:R-:W-:-:S04]  /*09a0*/  SEL R0, RZ, 0x1, !P0 ;  /* 0x00000001ff007807 */ /* 0x000fc80004000000 */
[----:B------:R-:W-:-:S04]  /*09b0*/  LOP3.LUT R0, R0, 0x1, R7, 0xf8, !PT ;  /* 0x0000000100007812 */ /* 0x000fc800078ef807 */
[----:B------:R-:W-:-:S05]  /*09c0*/  LOP3.LUT R0, R0, R3, RZ, 0xc0, !PT ;  /* 0x0000000300007212 */ /* 0x000fca00078ec0ff */
[----:B------:R-:W-:-:S05]  /*09d0*/  IMAD.IADD R0, R7, 0x1, R0 ;  /* 0x0000000107007824 */ /* 0x000fca00078e0200 */
[----:B------:R-:W-:Y:S01]  /*09e0*/  LOP3.LUT R5, R0, R5, RZ, 0xfc, !PT ;  /* 0x0000000500057212 */ /* 0x000fe200078efcff */
[----:B------:R-:W-:Y:S06]  /*09f0*/  BRA `(.L_x_19) ;  /* 0x0000000000107947 */ /* 0x000fec0003800000 */
.L_x_18:
[----:B------:R-:W-:-:S04]  /*0a00*/  LOP3.LUT R5, R5, 0x80000000, RZ, 0xc0, !PT ;  /* 0x8000000005057812 */ /* 0x000fc800078ec0ff */
[----:B------:R-:W-:Y:S01]  /*0a10*/  LOP3.LUT R5, R5, 0x7f800000, RZ, 0xfc, !PT ;  /* 0x7f80000005057812 */ /* 0x000fe200078efcff */
[----:B------:R-:W-:Y:S06]  /*0a20*/  BRA `(.L_x_19) ;  /* 0x0000000000047947 */ /* 0x000fec0003800000 */
.L_x_17:
[----:B------:R-:W-:-:S07]  /*0a30*/  IMAD R5, R4, 0x800000, R5 ;  /* 0x0080000004057824 */ /* 0x000fce00078e0205 */
.L_x_19:
[----:B------:R-:W-:Y:S05]  /*0a40*/  BSYNC.RECONVERGENT B2 ;  /* 0x0000000000027941 */ /* 0x000fea0003800200 */
.L_x_16:
[----:B------:R-:W-:Y:S05]  /*0a50*/  BRA `(.L_x_20) ;  /* 0x0000000000207947 */ /* 0x000fea0003800000 */
.L_x_15:
[----:B------:R-:W-:-:S04]  /*0a60*/  LOP3.LUT R5, R6, 0x80000000, R5, 0x48, !PT ;  /* 0x8000000006057812 */ /* 0x000fc800078e4805 */
[----:B------:R-:W-:Y:S01]  /*0a70*/  LOP3.LUT R5, R5, 0x7f800000, RZ, 0xfc, !PT ;  /* 0x7f80000005057812 */ /* 0x000fe200078efcff */
[----:B------:R-:W-:Y:S06]  /*0a80*/  BRA `(.L_x_20) ;  /* 0x0000000000147947 */ /* 0x000fec0003800000 */
.L_x_14:
[----:B------:R-:W-:Y:S01]  /*0a90*/  LOP3.LUT R5, R6, 0x80000000, R5, 0x48, !PT ;  /* 0x8000000006057812 */ /* 0x000fe200078e4805 */
[----:B------:R-:W-:Y:S06]  /*0aa0*/  BRA `(.L_x_20) ;  /* 0x00000000000c7947 */ /* 0x000fec0003800000 */
.L_x_13:
[----:B------:R-:W0:Y:S01]  /*0ab0*/  MUFU.RSQ R5, -QNAN ;  /* 0xffc0000000057908 */ /* 0x000e220000001400 */
[----:B------:R-:W-:Y:S05]  /*0ac0*/  BRA `(.L_x_20) ;  /* 0x0000000000047947 */ /* 0x000fea0003800000 */
.L_x_12:
[----:B------:R-:W-:-:S07]  /*0ad0*/  FADD.FTZ R5, R0, R3 ;  /* 0x0000000300057221 */ /* 0x000fce0000010000 */
.L_x_20:
[----:B------:R-:W-:Y:S05]  /*0ae0*/  BSYNC.RECONVERGENT B1 ;  /* 0x0000000000017941 */ /* 0x000fea0003800200 */
.L_x_10:
[----:B0-----:R-:W-:Y:S02]  /*0af0*/  IMAD.MOV.U32 R7, RZ, RZ, R5 ;  /* 0x000000ffff077224 */ /* 0x001fe400078e0005 */
[----:B------:R-:W-:Y:S02]  /*0b00*/  IMAD.MOV.U32 R4, RZ, RZ, R8 ;  /* 0x000000ffff047224 */ /* 0x000fe400078e0008 */
[----:B------:R-:W-:-:S04]  /*0b10*/  IMAD.MOV.U32 R5, RZ, RZ, 0x0 ;  /* 0x00000000ff057424 */ /* 0x000fc800078e00ff */
[----:B------:R-:W-:Y:S05]  /*0b20*/  RET.REL.NODEC R4 `(default_function_kernel_1) ;  /* 0xfffffff404347950 */ /* 0x000fea0003c3ffff */
.L_x_21:
        /* <DEDUP_REMOVED lines=13> */
.L_x_22:


//--------------------- .nv.shared.reserved.0     --------------------------
	.section	.nv.shared.reserved.0,"aw",@nobits
	.weak		__nv_reservedSMEM_offset_0_alias
	.size		__nv_reservedSMEM_offset_0_alias, 0, 64
	.other		__nv_reservedSMEM_offset_0_alias,@"STO_CUDA_RESERVED_SHARED STV_DEFAULT"
__nv_reservedSMEM_offset_0_alias:
	.zero		0
	.zero		64


//--------------------- .nv.constant0.default_function_kernel --------------------------
	.section	.nv.constant0.default_function_kernel,"a",@progbits
	.sectionflags	@""
	.align	4
.nv.constant0.default_function_kernel:
	.zero		912


//--------------------- .nv.constant0.default_function_kernel_1 --------------------------
	.section	.nv.constant0.default_function_kernel_1,"a",@progbits
	.sectionflags	@""
	.align	4
.nv.constant0.default_function_kernel_1:
	.zero		912


//--------------------- SYMBOLS --------------------------

	.type		.nv.reservedSmem.offset0,@object
	.size		.nv.reservedSmem.offset0,0x4
